.version 6.5
.target sm_30
.address_size 64

.visible .entry tid(
	.param .u64 output
)
{
	.reg .u64 	     out_addr;
    .reg .u32        thread_id;
    .reg .u64        thread_id_u64;

    .reg .u8        thread_id_u8;

    mov.u32          thread_id, %tid.x;
    cvt.u64.u32      thread_id_u64, thread_id;
    cvt.u8.u32       thread_id_u8, thread_id;

    ld.param.u64 	 out_addr, [output];

    add.u64          out_addr, out_addr, thread_id_u64;
    st.u8            [out_addr], thread_id_u8;

	ret;
}


// ===== COMPILED SASS (sm_100) =====

	.target	sm_100

	.elftype	@"ET_EXEC"


//--------------------- .note.nv.tkinfo           --------------------------
	.section	.note.nv.tkinfo,"",@"SHT_NOTE"
	.sectionflags	@"SHF_NOTE_NV_TKINFO"
	.tkinfo
        /*0018*/ 	.word	0x00000002
        /*0030*/ 	.string	""
        /*0030*/ 	.string	"ptxas"
        /*0030*/ 	.string	"Cuda compilation tools, release 13.0, V13.0.88"
        /*0030*/ 	.string	"Build cuda_13.0.r13.0/compiler.36424714_0"
        /*0030*/ 	.string	"-arch sm_100 "



//--------------------- .note.nv.cuinfo           --------------------------
	.section	.note.nv.cuinfo,"",@"SHT_NOTE"
	.sectionflags	@"SHF_NOTE_NV_CUINFO"
        /*0018*/ 	.short	0x0002
        /*001a*/ 	.short	0x001e
        /*001c*/ 	.short	0x0082
	.zero		2


//--------------------- .nv.info                  --------------------------
	.section	.nv.info,"",@"SHT_CUDA_INFO"
	.align	4


	//----- nvinfo : EIATTR_REGCOUNT
	.align		4
        /*0000*/ 	.byte	0x04, 0x2f
        /*0002*/ 	.short	(.L_1 - .L_0)
	.align		4
.L_0:
        /*0004*/ 	.word	index@(tid)
        /*0008*/ 	.word	0x00000008


	//----- nvinfo : EIATTR_FRAME_SIZE
	.align		4
.L_1:
        /*000c*/ 	.byte	0x04, 0x11
        /*000e*/ 	.short	(.L_3 - .L_2)
	.align		4
.L_2:
        /*0010*/ 	.word	index@(tid)
        /*0014*/ 	.word	0x00000000


	//----- nvinfo : EIATTR_MIN_STACK_SIZE
	.align		4
.L_3:
        /*0018*/ 	.byte	0x04, 0x12
        /*001a*/ 	.short	(.L_5 - .L_4)
	.align		4
.L_4:
        /*001c*/ 	.word	index@(tid)
        /*0020*/ 	.word	0x00000000
.L_5:


//--------------------- .nv.compat                --------------------------
	.section	.nv.compat,"",@"SHT_CUDA_COMPAT_INFO"
	.align	4
        /*0000*/ 	.byte	0x02, 0x09, 0x00, 0x00, 0x02, 0x02, 0x01, 0x00, 0x02, 0x05, 0x05, 0x00, 0x03, 0x07, 0x01, 0x01
        /*0010*/ 	.byte	0x02, 0x03, 0x00, 0x00, 0x02, 0x06, 0x01, 0x00, 0x04, 0x0b, 0x08, 0x00, 0x09, 0x00, 0x00, 0x00
        /*0020*/ 	.byte	0x00, 0x00, 0x00, 0x00


//--------------------- .nv.info.tid              --------------------------
	.section	.nv.info.tid,"",@"SHT_CUDA_INFO"
	.sectionflags	@""
	.align	4


	//----- nvinfo : EIATTR_CUDA_API_VERSION
	.align		4
        /*0000*/ 	.byte	0x04, 0x37
        /*0002*/ 	.short	(.L_7 - .L_6)
.L_6:
        /*0004*/ 	.word	0x00000082


	//----- nvinfo : EIATTR_KPARAM_INFO
	.align		4
.L_7:
        /*0008*/ 	.byte	0x04, 0x17
        /*000a*/ 	.short	(.L_9 - .L_8)
.L_8:
        /*000c*/ 	.word	0x00000000
        /*0010*/ 	.short	0x0000
        /*0012*/ 	.short	0x0000
        /*0014*/ 	.byte	0x00, 0xf0, 0x21, 0x00


	//----- nvinfo : EIATTR_SPARSE_MMA_MASK
	.align		4
.L_9:
        /*0018*/ 	.byte	0x03, 0x50
        /*001a*/ 	.short	0x0000


	//----- nvinfo : EIATTR_MAXREG_COUNT
	.align		4
        /*001c*/ 	.byte	0x03, 0x1b
        /*001e*/ 	.short	0x00ff


	//----- nvinfo : EIATTR_MERCURY_ISA_VERSION
	.align		4
        /*0020*/ 	.byte	0x03, 0x5f
        /*0022*/ 	.short	0x0101


	//----- nvinfo : EIATTR_VRC_CTA_INIT_COUNT
	.align		4
        /*0024*/ 	.byte	0x02, 0x4a
	.zero		1
	.zero		1


	//----- nvinfo : EIATTR_EXIT_INSTR_OFFSETS
	.align		4
        /*0028*/ 	.byte	0x04, 0x1c
        /*002a*/ 	.short	(.L_11 - .L_10)


	//   ....[0]....
.L_10:
        /*002c*/ 	.word	0x00000070


	//----- nvinfo : EIATTR_CBANK_PARAM_SIZE
	.align		4
.L_11:
        /*0030*/ 	.byte	0x03, 0x19
        /*0032*/ 	.short	0x0008


	//----- nvinfo : EIATTR_PARAM_CBANK
	.align		4
        /*0034*/ 	.byte	0x04, 0x0a
        /*0036*/ 	.short	(.L_13 - .L_12)
	.align		4
.L_12:
        /*0038*/ 	.word	index@(.nv.constant0.tid)
        /*003c*/ 	.short	0x0380
        /*003e*/ 	.short	0x0008


	//----- nvinfo : EIATTR_SW_WAR
	.align		4
.L_13:
        /*0040*/ 	.byte	0x04, 0x36
        /*0042*/ 	.short	(.L_15 - .L_14)
.L_14:
        /*0044*/ 	.word	0x00000008
.L_15:


//--------------------- .nv.callgraph             --------------------------
	.section	.nv.callgraph,"",@"SHT_CUDA_CALLGRAPH"
	.align	4
	.sectionentsize	8
	.align		4
        /*0000*/ 	.word	0x00000000
	.align		4
        /*0004*/ 	.word	0xffffffff
	.align		4
        /*0008*/ 	.word	0x00000000
	.align		4
        /*000c*/ 	.word	0xfffffffe
	.align		4
        /*0010*/ 	.word	0x00000000
	.align		4
        /*0014*/ 	.word	0xfffffffd
	.align		4
        /*0018*/ 	.word	0x00000000
	.align		4
        /*001c*/ 	.word	0xfffffffc


//--------------------- .text.tid                 --------------------------
	.section	.text.tid,"ax",@progbits
	.align	128
        .global         tid
        .type           tid,@function
        .size           tid,(.L_x_1 - tid)
        .other          tid,@"STO_CUDA_ENTRY STV_DEFAULT"
tid:
.text.tid:
[----:B------:R-:W-:Y:S01]  /*0000*/  LDC R1, c[0x0][0x37c] ;  /* 0x0000df00ff017b82 */ /* 0x000fe20000000800 */
[----:B------:R-:W0:Y:S01]  /*0010*/  S2R R5, SR_TID.X ;  /* 0x0000000000057919 */ /* 0x000e220000002100 */
[----:B------:R-:W0:Y:S01]  /*0020*/  LDCU.64 UR6, c[0x0][0x380] ;  /* 0x00007000ff0677ac */ /* 0x000e220008000a00 */
[----:B------:R-:W1:Y:S01]  /*0030*/  LDCU.64 UR4, c[0x0][0x358] ;  /* 0x00006b00ff0477ac */ /* 0x000e620008000a00 */
[----:B0-----:R-:W-:-:S04]  /*0040*/  IADD3 R2, P0, PT, R5, UR6, RZ ;  /* 0x0000000605027c10 */ /* 0x001fc8000ff1e0ff */
[----:B------:R-:W-:-:S05]  /*0050*/  IADD3.X R3, PT, PT, RZ, UR7, RZ, P0, !PT ;  /* 0x00000007ff037c10 */ /* 0x000fca00087fe4ff */
[----:B-1----:R-:W-:Y:S01]  /*0060*/  ST.E.U8 desc[UR4][R2.64], R5 ;  /* 0x0000000502007985 */ /* 0x002fe2000c101104 */
[----:B------:R-:W-:Y:S05]  /*0070*/  EXIT ;  /* 0x000000000000794d */ /* 0x000fea0003800000 */
.L_x_0:
[----:B------:R-:W-:-:S00]  /*0080*/  BRA `(.L_x_0) ;  /* 0xfffffffc00fc7947 */ /* 0x000fc0000383ffff */
[----:B------:R-:W-:-:S00]  /*0090*/  NOP ;  /* 0x0000000000007918 */ /* 0x000fc00000000000 */
        /* <DEDUP_REMOVED lines=14> */
.L_x_1:


//--------------------- .nv.shared.reserved.0     --------------------------
	.section	.nv.shared.reserved.0,"aw",@nobits
	.weak		__nv_reservedSMEM_offset_0_alias
	.size		__nv_reservedSMEM_offset_0_alias, 0, 64
	.other		__nv_reservedSMEM_offset_0_alias,@"STO_CUDA_RESERVED_SHARED STV_DEFAULT"
__nv_reservedSMEM_offset_0_alias:
	.zero		0
	.zero		64


//--------------------- .nv.constant0.tid         --------------------------
	.section	.nv.constant0.tid,"a",@progbits
	.sectionflags	@""
	.align	4
.nv.constant0.tid:
	.zero		904


//--------------------- SYMBOLS --------------------------

	.type		.nv.reservedSmem.offset0,@object
	.size		.nv.reservedSmem.offset0,0x4
